//
// Generated by NVIDIA NVVM Compiler
//
// Compiler Build ID: CL-36424714
// Cuda compilation tools, release 13.0, V13.0.88
// Based on NVVM 20.0.0
//

.version 9.0
.target sm_100
.address_size 64

	// .globl	_Z18copy_matrix_kernelPKfPfi

.visible .entry _Z18copy_matrix_kernelPKfPfi(
	.param .u64 .ptr .align 1 _Z18copy_matrix_kernelPKfPfi_param_0,
	.param .u64 .ptr .align 1 _Z18copy_matrix_kernelPKfPfi_param_1,
	.param .u32 _Z18copy_matrix_kernelPKfPfi_param_2
)
{
	.reg .pred 	%p<2>;
	.reg .b32 	%r<7>;
	.reg .b32 	%f<2>;
	.reg .b64 	%rd<8>;

	ld.param.u64 	%rd1, [_Z18copy_matrix_kernelPKfPfi_param_0];
	ld.param.u64 	%rd2, [_Z18copy_matrix_kernelPKfPfi_param_1];
	ld.param.u32 	%r2, [_Z18copy_matrix_kernelPKfPfi_param_2];
	mov.u32 	%r3, %ctaid.x;
	mov.u32 	%r4, %ntid.x;
	mov.u32 	%r5, %tid.x;
	mad.lo.s32 	%r1, %r3, %r4, %r5;
	mul.lo.s32 	%r6, %r2, %r2;
	setp.ge.u32 	%p1, %r1, %r6;
	@%p1 bra 	$L__BB0_2;
	cvta.to.global.u64 	%rd3, %rd1;
	cvta.to.global.u64 	%rd4, %rd2;
	mul.wide.u32 	%rd5, %r1, 4;
	add.s64 	%rd6, %rd3, %rd5;
	ld.global.f32 	%f1, [%rd6];
	add.s64 	%rd7, %rd4, %rd5;
	st.global.f32 	[%rd7], %f1;
$L__BB0_2:
	ret;

}


// ===== COMPILED SASS (sm_100) =====

	.target	sm_100

	.elftype	@"ET_EXEC"


//--------------------- .note.nv.tkinfo           --------------------------
	.section	.note.nv.tkinfo,"",@"SHT_NOTE"
	.sectionflags	@"SHF_NOTE_NV_TKINFO"
	.tkinfo
        /*0018*/ 	.word	0x00000002
        /*0030*/ 	.string	""
        /*0030*/ 	.string	"ptxas"
        /*0030*/ 	.string	"Cuda compilation tools, release 13.0, V13.0.88"
        /*0030*/ 	.string	"Build cuda_13.0.r13.0/compiler.36424714_0"
        /*0030*/ 	.string	"-arch sm_100 -m 64 "



//--------------------- .note.nv.cuinfo           --------------------------
	.section	.note.nv.cuinfo,"",@"SHT_NOTE"
	.sectionflags	@"SHF_NOTE_NV_CUINFO"
        /*0018*/ 	.short	0x0002
        /*001a*/ 	.short	0x0064
        /*001c*/ 	.short	0x0082
	.zero		2


//--------------------- .nv.info                  --------------------------
	.section	.nv.info,"",@"SHT_CUDA_INFO"
	.align	4


	//----- nvinfo : EIATTR_REGCOUNT
	.align		4
        /*0000*/ 	.byte	0x04, 0x2f
        /*0002*/ 	.short	(.L_1 - .L_0)
	.align		4
.L_0:
        /*0004*/ 	.word	index@(_Z18copy_matrix_kernelPKfPfi)
        /*0008*/ 	.word	0x0000000a


	//----- nvinfo : EIATTR_FRAME_SIZE
	.align		4
.L_1:
        /*000c*/ 	.byte	0x04, 0x11
        /*000e*/ 	.short	(.L_3 - .L_2)
	.align		4
.L_2:
        /*0010*/ 	.word	index@(_Z18copy_matrix_kernelPKfPfi)
        /*0014*/ 	.word	0x00000000


	//----- nvinfo : EIATTR_MIN_STACK_SIZE
	.align		4
.L_3:
        /*0018*/ 	.byte	0x04, 0x12
        /*001a*/ 	.short	(.L_5 - .L_4)
	.align		4
.L_4:
        /*001c*/ 	.word	index@(_Z18copy_matrix_kernelPKfPfi)
        /*0020*/ 	.word	0x00000000
.L_5:


//--------------------- .nv.compat                --------------------------
	.section	.nv.compat,"",@"SHT_CUDA_COMPAT_INFO"
	.align	4
        /*0000*/ 	.byte	0x02, 0x09, 0x00, 0x00, 0x02, 0x02, 0x01, 0x00, 0x02, 0x05, 0x05, 0x00, 0x03, 0x07, 0x01, 0x01
        /*0010*/ 	.byte	0x02, 0x03, 0x00, 0x00, 0x02, 0x06, 0x01, 0x00, 0x04, 0x0b, 0x08, 0x00, 0x09, 0x00, 0x00, 0x00
        /*0020*/ 	.byte	0x00, 0x00, 0x00, 0x00


//--------------------- .nv.info._Z18copy_matrix_kernelPKfPfi --------------------------
	.section	.nv.info._Z18copy_matrix_kernelPKfPfi,"",@"SHT_CUDA_INFO"
	.sectionflags	@""
	.align	4


	//----- nvinfo : EIATTR_CUDA_API_VERSION
	.align		4
        /*0000*/ 	.byte	0x04, 0x37
        /*0002*/ 	.short	(.L_7 - .L_6)
.L_6:
        /*0004*/ 	.word	0x00000082


	//----- nvinfo : EIATTR_KPARAM_INFO
	.align		4
.L_7:
        /*0008*/ 	.byte	0x04, 0x17
        /*000a*/ 	.short	(.L_9 - .L_8)
.L_8:
        /*000c*/ 	.word	0x00000000
        /*0010*/ 	.short	0x0002
        /*0012*/ 	.short	0x0010
        /*0014*/ 	.byte	0x00, 0xf0, 0x11, 0x00


	//----- nvinfo : EIATTR_KPARAM_INFO
	.align		4
.L_9:
        /*0018*/ 	.byte	0x04, 0x17
        /*001a*/ 	.short	(.L_11 - .L_10)
.L_10:
        /*001c*/ 	.word	0x00000000
        /*0020*/ 	.short	0x0001
        /*0022*/ 	.short	0x0008
        /*0024*/ 	.byte	0x00, 0xf5, 0x21, 0x00


	//----- nvinfo : EIATTR_KPARAM_INFO
	.align		4
.L_11:
        /*0028*/ 	.byte	0x04, 0x17
        /*002a*/ 	.short	(.L_13 - .L_12)
.L_12:
        /*002c*/ 	.word	0x00000000
        /*0030*/ 	.short	0x0000
        /*0032*/ 	.short	0x0000
        /*0034*/ 	.byte	0x00, 0xf5, 0x21, 0x00


	//----- nvinfo : EIATTR_SPARSE_MMA_MASK
	.align		4
.L_13:
        /*0038*/ 	.byte	0x03, 0x50
        /*003a*/ 	.short	0x0000


	//----- nvinfo : EIATTR_MAXREG_COUNT
	.align		4
        /*003c*/ 	.byte	0x03, 0x1b
        /*003e*/ 	.short	0x00ff


	//----- nvinfo : EIATTR_MERCURY_ISA_VERSION
	.align		4
        /*0040*/ 	.byte	0x03, 0x5f
        /*0042*/ 	.short	0x0101


	//----- nvinfo : EIATTR_VRC_CTA_INIT_COUNT
	.align		4
        /*0044*/ 	.byte	0x02, 0x4a
	.zero		1
	.zero		1


	//----- nvinfo : EIATTR_EXIT_INSTR_OFFSETS
	.align		4
        /*0048*/ 	.byte	0x04, 0x1c
        /*004a*/ 	.short	(.L_15 - .L_14)


	//   ....[0]....
.L_14:
        /*004c*/ 	.word	0x00000080


	//   ....[1]....
        /*0050*/ 	.word	0x00000100


	//----- nvinfo : EIATTR_CBANK_PARAM_SIZE
	.align		4
.L_15:
        /*0054*/ 	.byte	0x03, 0x19
        /*0056*/ 	.short	0x0014


	//----- nvinfo : EIATTR_PARAM_CBANK
	.align		4
        /*0058*/ 	.byte	0x04, 0x0a
        /*005a*/ 	.short	(.L_17 - .L_16)
	.align		4
.L_16:
        /*005c*/ 	.word	index@(.nv.constant0._Z18copy_matrix_kernelPKfPfi)
        /*0060*/ 	.short	0x0380
        /*0062*/ 	.short	0x0014


	//----- nvinfo : EIATTR_SW_WAR
	.align		4
.L_17:
        /*0064*/ 	.byte	0x04, 0x36
        /*0066*/ 	.short	(.L_19 - .L_18)
.L_18:
        /*0068*/ 	.word	0x00000008
.L_19:


//--------------------- .nv.callgraph             --------------------------
	.section	.nv.callgraph,"",@"SHT_CUDA_CALLGRAPH"
	.align	4
	.sectionentsize	8
	.align		4
        /*0000*/ 	.word	0x00000000
	.align		4
        /*0004*/ 	.word	0xffffffff
	.align		4
        /*0008*/ 	.word	0x00000000
	.align		4
        /*000c*/ 	.word	0xfffffffe
	.align		4
        /*0010*/ 	.word	0x00000000
	.align		4
        /*0014*/ 	.word	0xfffffffd
	.align		4
        /*0018*/ 	.word	0x00000000
	.align		4
        /*001c*/ 	.word	0xfffffffc


//--------------------- .text._Z18copy_matrix_kernelPKfPfi --------------------------
	.section	.text._Z18copy_matrix_kernelPKfPfi,"ax",@progbits
	.align	128
        .global         _Z18copy_matrix_kernelPKfPfi
        .type           _Z18copy_matrix_kernelPKfPfi,@function
        .size           _Z18copy_matrix_kernelPKfPfi,(.L_x_1 - _Z18copy_matrix_kernelPKfPfi)
        .other          _Z18copy_matrix_kernelPKfPfi,@"STO_CUDA_ENTRY STV_DEFAULT"
_Z18copy_matrix_kernelPKfPfi:
.text._Z18copy_matrix_kernelPKfPfi:
[----:B------:R-:W-:Y:S01]  /*0000*/  LDC R1, c[0x0][0x37c] ;  /* 0x0000df00ff017b82 */ /* 0x000fe20000000800 */
[----:B------:R-:W0:Y:S07]  /*0010*/  S2R R0, SR_TID.X ;  /* 0x0000000000007919 */ /* 0x000e2e0000002100 */
[----:B------:R-:W0:Y:S01]  /*0020*/  S2UR UR5, SR_CTAID.X ;  /* 0x00000000000579c3 */ /* 0x000e220000002500 */
[----:B------:R-:W1:Y:S07]  /*0030*/  LDCU UR4, c[0x0][0x390] ;  /* 0x00007200ff0477ac */ /* 0x000e6e0008000800 */
[----:B------:R-:W0:Y:S01]  /*0040*/  LDC R7, c[0x0][0x360] ;  /* 0x0000d800ff077b82 */ /* 0x000e220000000800 */
[----:B-1----:R-:W-:Y:S01]  /*0050*/  UIMAD UR4, UR4, UR4, URZ ;  /* 0x00000004040472a4 */ /* 0x002fe2000f8e02ff */
[----:B0-----:R-:W-:-:S05]  /*0060*/  IMAD R7, R7, UR5, R0 ;  /* 0x0000000507077c24 */ /* 0x001fca000f8e0200 */
[----:B------:R-:W-:-:S13]  /*0070*/  ISETP.GE.U32.AND P0, PT, R7, UR4, PT ;  /* 0x0000000407007c0c */ /* 0x000fda000bf06070 */
[----:B------:R-:W-:Y:S05]  /*0080*/  @P0 EXIT ;  /* 0x000000000000094d */ /* 0x000fea0003800000 */
[----:B------:R-:W0:Y:S01]  /*0090*/  LDC.64 R2, c[0x0][0x380] ;  /* 0x0000e000ff027b82 */ /* 0x000e220000000a00 */
[----:B------:R-:W1:Y:S07]  /*00a0*/  LDCU.64 UR4, c[0x0][0x358] ;  /* 0x00006b00ff0477ac */ /* 0x000e6e0008000a00 */
[----:B------:R-:W2:Y:S01]  /*00b0*/  LDC.64 R4, c[0x0][0x388] ;  /* 0x0000e200ff047b82 */ /* 0x000ea20000000a00 */
[----:B0-----:R-:W-:-:S06]  /*00c0*/  IMAD.WIDE.U32 R2, R7, 0x4, R2 ;  /* 0x0000000407027825 */ /* 0x001fcc00078e0002 */
[----:B-1----:R-:W3:Y:S01]  /*00d0*/  LDG.E R3, desc[UR4][R2.64] ;  /* 0x0000000402037981 */ /* 0x002ee2000c1e1900 */
[----:B--2---:R-:W-:-:S05]  /*00e0*/  IMAD.WIDE.U32 R4, R7, 0x4, R4 ;  /* 0x0000000407047825 */ /* 0x004fca00078e0004 */
[----:B---3--:R-:W-:Y:S01]  /*00f0*/  STG.E desc[UR4][R4.64], R3 ;  /* 0x0000000304007986 */ /* 0x008fe2000c101904 */
[----:B------:R-:W-:Y:S05]  /*0100*/  EXIT ;  /* 0x000000000000794d */ /* 0x000fea0003800000 */
.L_x_0:
[----:B------:R-:W-:-:S00]  /*0110*/  BRA `(.L_x_0) ;  /* 0xfffffffc00fc7947 */ /* 0x000fc0000383ffff */
[----:B------:R-:W-:-:S00]  /*0120*/  NOP ;  /* 0x0000000000007918 */ /* 0x000fc00000000000 */
        /* <DEDUP_REMOVED lines=13> */
.L_x_1:


//--------------------- .nv.shared.reserved.0     --------------------------
	.section	.nv.shared.reserved.0,"aw",@nobits
	.weak		__nv_reservedSMEM_offset_0_alias
	.size		__nv_reservedSMEM_offset_0_alias, 0, 64
	.other		__nv_reservedSMEM_offset_0_alias,@"STO_CUDA_RESERVED_SHARED STV_DEFAULT"
__nv_reservedSMEM_offset_0_alias:
	.zero		0
	.zero		64


//--------------------- .nv.constant0._Z18copy_matrix_kernelPKfPfi --------------------------
	.section	.nv.constant0._Z18copy_matrix_kernelPKfPfi,"a",@progbits
	.sectionflags	@""
	.align	4
.nv.constant0._Z18copy_matrix_kernelPKfPfi:
	.zero		916


//--------------------- SYMBOLS --------------------------

	.type		.nv.reservedSmem.offset0,@object
	.size		.nv.reservedSmem.offset0,0x4
